







.version 5.0
.target sm_61
.address_size 64



.visible .entry _Z12color1_pushoPiS_S_S_S_S_S_iii(
.param .u64 _Z12color1_pushoPiS_S_S_S_S_S_iii_param_0,
.param .u64 _Z12color1_pushoPiS_S_S_S_S_S_iii_param_1,
.param .u64 _Z12color1_pushoPiS_S_S_S_S_S_iii_param_2,
.param .u64 _Z12color1_pushoPiS_S_S_S_S_S_iii_param_3,
.param .u64 _Z12color1_pushoPiS_S_S_S_S_S_iii_param_4,
.param .u64 _Z12color1_pushoPiS_S_S_S_S_S_iii_param_5,
.param .u64 _Z12color1_pushoPiS_S_S_S_S_S_iii_param_6,
.param .u32 _Z12color1_pushoPiS_S_S_S_S_S_iii_param_7,
.param .u32 _Z12color1_pushoPiS_S_S_S_S_S_iii_param_8,
.param .u32 _Z12color1_pushoPiS_S_S_S_S_S_iii_param_9
)
{
.reg .pred %p<8>;
.reg .b32 %r<39>;
.reg .b64 %rd<39>;


ld.param.u64 %rd9, [_Z12color1_pushoPiS_S_S_S_S_S_iii_param_0];
ld.param.u64 %rd10, [_Z12color1_pushoPiS_S_S_S_S_S_iii_param_1];
ld.param.u64 %rd11, [_Z12color1_pushoPiS_S_S_S_S_S_iii_param_2];
ld.param.u64 %rd12, [_Z12color1_pushoPiS_S_S_S_S_S_iii_param_3];
ld.param.u64 %rd13, [_Z12color1_pushoPiS_S_S_S_S_S_iii_param_4];
ld.param.u64 %rd14, [_Z12color1_pushoPiS_S_S_S_S_S_iii_param_5];
ld.param.u64 %rd15, [_Z12color1_pushoPiS_S_S_S_S_S_iii_param_6];
ld.param.u32 %r14, [_Z12color1_pushoPiS_S_S_S_S_S_iii_param_8];
mov.u32 %r16, %ctaid.x;
mov.u32 %r17, %ntid.x;
mov.u32 %r18, %tid.x;
mad.lo.s32 %r19, %r17, %r16, %r18;
mov.u32 %r38, 0;
setp.ge.s32	%p1, %r19, %r14;
@%p1 bra BB0_10;

mov.u32 %r38, 0;
cvta.to.global.u64 %rd19, %rd9;
cvta.to.global.u64 %rd22, %rd11;
cvta.to.global.u64 %rd25, %rd12;
cvta.to.global.u64 %rd27, %rd10;
cvta.to.global.u64 %rd31, %rd15;
mov.u32 %r36, %r19;

BB0_2:
mov.u32 %r3, %r36;
cvta.to.global.u64 %rd16, %rd13;
cvt.s64.s32	%rd1, %r3;
mul.wide.s32 %rd17, %r3, 4;
add.s64 %rd18, %rd16, %rd17;
ld.global.u32 %r24, [%rd18];
setp.ne.s32	%p2, %r24, -1;
@%p2 bra BB0_9;

shl.b64 %rd20, %rd1, 2;
add.s64 %rd21, %rd19, %rd20;
ld.global.u32 %r37, [%rd21];
ld.global.u32 %r5, [%rd21+4];
setp.ge.s32	%p3, %r37, %r5;
@%p3 bra BB0_9;

add.s64 %rd24, %rd22, %rd20;
ld.global.u32 %r6, [%rd24];
mul.wide.s32 %rd26, %r37, 4;
add.s64 %rd38, %rd25, %rd26;
add.s64 %rd37, %rd27, %rd26;

BB0_5:
ld.global.u32 %r25, [%rd37];
cvt.s64.s32	%rd6, %r25;
mul.wide.s32 %rd29, %r25, 4;
add.s64 %rd30, %rd16, %rd29;
ld.global.u32 %r26, [%rd30];
setp.ne.s32	%p4, %r26, -1;
@%p4 bra BB0_8;

ld.global.u32 %r27, [%rd38];
setp.lt.s32	%p5, %r27, 2;
@%p5 bra BB0_8;

shl.b64 %rd32, %rd6, 2;
add.s64 %rd33, %rd31, %rd32;
atom.global.max.s32 %r29, [%rd33], %r6;
mov.u32 %r38, 1;

BB0_8:
add.s64 %rd38, %rd38, 4;
add.s64 %rd37, %rd37, 4;
add.s32 %r37, %r37, 1;
setp.lt.s32	%p6, %r37, %r5;
@%p6 bra BB0_5;

BB0_9:
mov.u32 %r31, %nctaid.x;
mad.lo.s32 %r12, %r31, %r17, %r3;
setp.lt.s32	%p7, %r12, %r14;
mov.u32 %r36, %r12;
@%p7 bra BB0_2;

BB0_10:
cvta.to.global.u64 %rd34, %rd14;
mul.wide.u32 %rd35, %r19, 4;
add.s64 %rd36, %rd34, %rd35;
st.global.u32 [%rd36], %r38;
ret;
}


.visible .entry _Z11color2_pushPiS_S_iii(
.param .u64 _Z11color2_pushPiS_S_iii_param_0,
.param .u64 _Z11color2_pushPiS_S_iii_param_1,
.param .u64 _Z11color2_pushPiS_S_iii_param_2,
.param .u32 _Z11color2_pushPiS_S_iii_param_3,
.param .u32 _Z11color2_pushPiS_S_iii_param_4,
.param .u32 _Z11color2_pushPiS_S_iii_param_5
)
{
.reg .pred %p<5>;
.reg .b32 %r<17>;
.reg .b64 %rd<13>;


ld.param.u64 %rd7, [_Z11color2_pushPiS_S_iii_param_0];
ld.param.u64 %rd8, [_Z11color2_pushPiS_S_iii_param_1];
ld.param.u64 %rd9, [_Z11color2_pushPiS_S_iii_param_2];
ld.param.u32 %r6, [_Z11color2_pushPiS_S_iii_param_3];
ld.param.u32 %r7, [_Z11color2_pushPiS_S_iii_param_4];
mov.u32 %r1, %ntid.x;
mov.u32 %r8, %ctaid.x;
mov.u32 %r9, %tid.x;
mad.lo.s32 %r16, %r1, %r8, %r9;
setp.ge.s32	%p1, %r16, %r7;
@%p1 bra BB1_7;

cvta.to.global.u64 %rd1, %rd7;
cvta.to.global.u64 %rd2, %rd9;
cvta.to.global.u64 %rd3, %rd8;
mov.u32 %r10, %nctaid.x;
mul.lo.s32 %r3, %r10, %r1;

BB1_2:
mov.u32 %r4, %r16;
cvt.s64.s32	%rd4, %r4;
mul.wide.s32 %rd10, %r4, 4;
add.s64 %rd5, %rd3, %rd10;
ld.global.u32 %r11, [%rd5];
setp.ne.s32	%p2, %r11, -1;
@%p2 bra BB1_6;

shl.b64 %rd11, %rd4, 2;
add.s64 %rd6, %rd2, %rd11;
atom.global.add.u32 %r12, [%rd6], 0;
add.s64 %rd12, %rd1, %rd11;
ld.global.u32 %r13, [%rd12];
setp.lt.s32	%p3, %r13, %r12;
@%p3 bra BB1_5;
bra.uni BB1_4;

BB1_5:
atom.global.exch.b32 %r14, [%rd6], -1;
bra.uni BB1_6;

BB1_4:
st.global.u32 [%rd5], %r6;

BB1_6:
cvt.u32.u64	%r15, %rd4;
add.s32 %r16, %r3, %r15;
setp.lt.s32	%p4, %r16, %r7;
@%p4 bra BB1_2;

BB1_7:
ret;
}




// ===== COMPILED SASS (sm_100) =====

	.target	sm_100

	.elftype	@"ET_EXEC"


//--------------------- .note.nv.tkinfo           --------------------------
	.section	.note.nv.tkinfo,"",@"SHT_NOTE"
	.sectionflags	@"SHF_NOTE_NV_TKINFO"
	.tkinfo
        /*0018*/ 	.word	0x00000002
        /*0030*/ 	.string	""
        /*0030*/ 	.string	"ptxas"
        /*0030*/ 	.string	"Cuda compilation tools, release 13.0, V13.0.88"
        /*0030*/ 	.string	"Build cuda_13.0.r13.0/compiler.36424714_0"
        /*0030*/ 	.string	"-arch sm_100 "



//--------------------- .note.nv.cuinfo           --------------------------
	.section	.note.nv.cuinfo,"",@"SHT_NOTE"
	.sectionflags	@"SHF_NOTE_NV_CUINFO"
        /*0018*/ 	.short	0x0002
        /*001a*/ 	.short	0x003d
        /*001c*/ 	.short	0x0082
	.zero		2


//--------------------- .nv.info                  --------------------------
	.section	.nv.info,"",@"SHT_CUDA_INFO"
	.align	4


	//----- nvinfo : EIATTR_REGCOUNT
	.align		4
        /*0000*/ 	.byte	0x04, 0x2f
        /*0002*/ 	.short	(.L_1 - .L_0)
	.align		4
.L_0:
        /*0004*/ 	.word	index@(_Z12color1_pushoPiS_S_S_S_S_S_iii)
        /*0008*/ 	.word	0x00000014


	//----- nvinfo : EIATTR_FRAME_SIZE
	.align		4
.L_1:
        /*000c*/ 	.byte	0x04, 0x11
        /*000e*/ 	.short	(.L_3 - .L_2)
	.align		4
.L_2:
        /*0010*/ 	.word	index@(_Z12color1_pushoPiS_S_S_S_S_S_iii)
        /*0014*/ 	.word	0x00000000


	//----- nvinfo : EIATTR_REGCOUNT
	.align		4
.L_3:
        /*0018*/ 	.byte	0x04, 0x2f
        /*001a*/ 	.short	(.L_5 - .L_4)
	.align		4
.L_4:
        /*001c*/ 	.word	index@(_Z11color2_pushPiS_S_iii)
        /*0020*/ 	.word	0x0000000e


	//----- nvinfo : EIATTR_FRAME_SIZE
	.align		4
.L_5:
        /*0024*/ 	.byte	0x04, 0x11
        /*0026*/ 	.short	(.L_7 - .L_6)
	.align		4
.L_6:
        /*0028*/ 	.word	index@(_Z11color2_pushPiS_S_iii)
        /*002c*/ 	.word	0x00000000


	//----- nvinfo : EIATTR_MIN_STACK_SIZE
	.align		4
.L_7:
        /*0030*/ 	.byte	0x04, 0x12
        /*0032*/ 	.short	(.L_9 - .L_8)
	.align		4
.L_8:
        /*0034*/ 	.word	index@(_Z11color2_pushPiS_S_iii)
        /*0038*/ 	.word	0x00000000


	//----- nvinfo : EIATTR_MIN_STACK_SIZE
	.align		4
.L_9:
        /*003c*/ 	.byte	0x04, 0x12
        /*003e*/ 	.short	(.L_11 - .L_10)
	.align		4
.L_10:
        /*0040*/ 	.word	index@(_Z12color1_pushoPiS_S_S_S_S_S_iii)
        /*0044*/ 	.word	0x00000000
.L_11:


//--------------------- .nv.compat                --------------------------
	.section	.nv.compat,"",@"SHT_CUDA_COMPAT_INFO"
	.align	4
        /*0000*/ 	.byte	0x02, 0x09, 0x00, 0x00, 0x02, 0x02, 0x01, 0x00, 0x02, 0x05, 0x05, 0x00, 0x03, 0x07, 0x01, 0x01
        /*0010*/ 	.byte	0x02, 0x03, 0x00, 0x00, 0x02, 0x06, 0x01, 0x00, 0x04, 0x0b, 0x08, 0x00, 0x09, 0x00, 0x00, 0x00
        /*0020*/ 	.byte	0x00, 0x00, 0x00, 0x00


//--------------------- .nv.info._Z11color2_pushPiS_S_iii --------------------------
	.section	.nv.info._Z11color2_pushPiS_S_iii,"",@"SHT_CUDA_INFO"
	.sectionflags	@""
	.align	4


	//----- nvinfo : EIATTR_CUDA_API_VERSION
	.align		4
        /*0000*/ 	.byte	0x04, 0x37
        /*0002*/ 	.short	(.L_13 - .L_12)
.L_12:
        /*0004*/ 	.word	0x00000082


	//----- nvinfo : EIATTR_KPARAM_INFO
	.align		4
.L_13:
        /*0008*/ 	.byte	0x04, 0x17
        /*000a*/ 	.short	(.L_15 - .L_14)
.L_14:
        /*000c*/ 	.word	0x00000000
        /*0010*/ 	.short	0x0005
        /*0012*/ 	.short	0x0020
        /*0014*/ 	.byte	0x00, 0xf0, 0x11, 0x00


	//----- nvinfo : EIATTR_KPARAM_INFO
	.align		4
.L_15:
        /*0018*/ 	.byte	0x04, 0x17
        /*001a*/ 	.short	(.L_17 - .L_16)
.L_16:
        /*001c*/ 	.word	0x00000000
        /*0020*/ 	.short	0x0004
        /*0022*/ 	.short	0x001c
        /*0024*/ 	.byte	0x00, 0xf0, 0x11, 0x00


	//----- nvinfo : EIATTR_KPARAM_INFO
	.align		4
.L_17:
        /*0028*/ 	.byte	0x04, 0x17
        /*002a*/ 	.short	(.L_19 - .L_18)
.L_18:
        /*002c*/ 	.word	0x00000000
        /*0030*/ 	.short	0x0003
        /*0032*/ 	.short	0x0018
        /*0034*/ 	.byte	0x00, 0xf0, 0x11, 0x00


	//----- nvinfo : EIATTR_KPARAM_INFO
	.align		4
.L_19:
        /*0038*/ 	.byte	0x04, 0x17
        /*003a*/ 	.short	(.L_21 - .L_20)
.L_20:
        /*003c*/ 	.word	0x00000000
        /*0040*/ 	.short	0x0002
        /*0042*/ 	.short	0x0010
        /*0044*/ 	.byte	0x00, 0xf0, 0x21, 0x00


	//----- nvinfo : EIATTR_KPARAM_INFO
	.align		4
.L_21:
        /*0048*/ 	.byte	0x04, 0x17
        /*004a*/ 	.short	(.L_23 - .L_22)
.L_22:
        /*004c*/ 	.word	0x00000000
        /*0050*/ 	.short	0x0001
        /*0052*/ 	.short	0x0008
        /*0054*/ 	.byte	0x00, 0xf0, 0x21, 0x00


	//----- nvinfo : EIATTR_KPARAM_INFO
	.align		4
.L_23:
        /*0058*/ 	.byte	0x04, 0x17
        /*005a*/ 	.short	(.L_25 - .L_24)
.L_24:
        /*005c*/ 	.word	0x00000000
        /*0060*/ 	.short	0x0000
        /*0062*/ 	.short	0x0000
        /*0064*/ 	.byte	0x00, 0xf0, 0x21, 0x00


	//----- nvinfo : EIATTR_SPARSE_MMA_MASK
	.align		4
.L_25:
        /*0068*/ 	.byte	0x03, 0x50
        /*006a*/ 	.short	0x0000


	//----- nvinfo : EIATTR_MAXREG_COUNT
	.align		4
        /*006c*/ 	.byte	0x03, 0x1b
        /*006e*/ 	.short	0x00ff


	//----- nvinfo : EIATTR_MERCURY_ISA_VERSION
	.align		4
        /*0070*/ 	.byte	0x03, 0x5f
        /*0072*/ 	.short	0x0101


	//----- nvinfo : EIATTR_VRC_CTA_INIT_COUNT
	.align		4
        /*0074*/ 	.byte	0x02, 0x4a
	.zero		1
	.zero		1


	//----- nvinfo : EIATTR_EXIT_INSTR_OFFSETS
	.align		4
        /*0078*/ 	.byte	0x04, 0x1c
        /*007a*/ 	.short	(.L_27 - .L_26)


	//   ....[0]....
.L_26:
        /*007c*/ 	.word	0x00000070


	//   ....[1]....
        /*0080*/ 	.word	0x00000270


	//----- nvinfo : EIATTR_CRS_STACK_SIZE
	.align		4
.L_27:
        /*0084*/ 	.byte	0x04, 0x1e
        /*0086*/ 	.short	(.L_29 - .L_28)
.L_28:
        /*0088*/ 	.word	0x00000000


	//----- nvinfo : EIATTR_CBANK_PARAM_SIZE
	.align		4
.L_29:
        /*008c*/ 	.byte	0x03, 0x19
        /*008e*/ 	.short	0x0024


	//----- nvinfo : EIATTR_PARAM_CBANK
	.align		4
        /*0090*/ 	.byte	0x04, 0x0a
        /*0092*/ 	.short	(.L_31 - .L_30)
	.align		4
.L_30:
        /*0094*/ 	.word	index@(.nv.constant0._Z11color2_pushPiS_S_iii)
        /*0098*/ 	.short	0x0380
        /*009a*/ 	.short	0x0024


	//----- nvinfo : EIATTR_SW_WAR
	.align		4
.L_31:
        /*009c*/ 	.byte	0x04, 0x36
        /*009e*/ 	.short	(.L_33 - .L_32)
.L_32:
        /*00a0*/ 	.word	0x00000008
.L_33:


//--------------------- .nv.info._Z12color1_pushoPiS_S_S_S_S_S_iii --------------------------
	.section	.nv.info._Z12color1_pushoPiS_S_S_S_S_S_iii,"",@"SHT_CUDA_INFO"
	.sectionflags	@""
	.align	4


	//----- nvinfo : EIATTR_CUDA_API_VERSION
	.align		4
        /*0000*/ 	.byte	0x04, 0x37
        /*0002*/ 	.short	(.L_35 - .L_34)
.L_34:
        /*0004*/ 	.word	0x00000082


	//----- nvinfo : EIATTR_KPARAM_INFO
	.align		4
.L_35:
        /*0008*/ 	.byte	0x04, 0x17
        /*000a*/ 	.short	(.L_37 - .L_36)
.L_36:
        /*000c*/ 	.word	0x00000000
        /*0010*/ 	.short	0x0009
        /*0012*/ 	.short	0x0040
        /*0014*/ 	.byte	0x00, 0xf0, 0x11, 0x00


	//----- nvinfo : EIATTR_KPARAM_INFO
	.align		4
.L_37:
        /*0018*/ 	.byte	0x04, 0x17
        /*001a*/ 	.short	(.L_39 - .L_38)
.L_38:
        /*001c*/ 	.word	0x00000000
        /*0020*/ 	.short	0x0008
        /*0022*/ 	.short	0x003c
        /*0024*/ 	.byte	0x00, 0xf0, 0x11, 0x00


	//----- nvinfo : EIATTR_KPARAM_INFO
	.align		4
.L_39:
        /*0028*/ 	.byte	0x04, 0x17
        /*002a*/ 	.short	(.L_41 - .L_40)
.L_40:
        /*002c*/ 	.word	0x00000000
        /*0030*/ 	.short	0x0007
        /*0032*/ 	.short	0x0038
        /*0034*/ 	.byte	0x00, 0xf0, 0x11, 0x00


	//----- nvinfo : EIATTR_KPARAM_INFO
	.align		4
.L_41:
        /*0038*/ 	.byte	0x04, 0x17
        /*003a*/ 	.short	(.L_43 - .L_42)
.L_42:
        /*003c*/ 	.word	0x00000000
        /*0040*/ 	.short	0x0006
        /*0042*/ 	.short	0x0030
        /*0044*/ 	.byte	0x00, 0xf0, 0x21, 0x00


	//----- nvinfo : EIATTR_KPARAM_INFO
	.align		4
.L_43:
        /*0048*/ 	.byte	0x04, 0x17
        /*004a*/ 	.short	(.L_45 - .L_44)
.L_44:
        /*004c*/ 	.word	0x00000000
        /*0050*/ 	.short	0x0005
        /*0052*/ 	.short	0x0028
        /*0054*/ 	.byte	0x00, 0xf0, 0x21, 0x00


	//----- nvinfo : EIATTR_KPARAM_INFO
	.align		4
.L_45:
        /*0058*/ 	.byte	0x04, 0x17
        /*005a*/ 	.short	(.L_47 - .L_46)
.L_46:
        /*005c*/ 	.word	0x00000000
        /*0060*/ 	.short	0x0004
        /*0062*/ 	.short	0x0020
        /*0064*/ 	.byte	0x00, 0xf0, 0x21, 0x00


	//----- nvinfo : EIATTR_KPARAM_INFO
	.align		4
.L_47:
        /*0068*/ 	.byte	0x04, 0x17
        /*006a*/ 	.short	(.L_49 - .L_48)
.L_48:
        /*006c*/ 	.word	0x00000000
        /*0070*/ 	.short	0x0003
        /*0072*/ 	.short	0x0018
        /*0074*/ 	.byte	0x00, 0xf0, 0x21, 0x00


	//----- nvinfo : EIATTR_KPARAM_INFO
	.align		4
.L_49:
        /*0078*/ 	.byte	0x04, 0x17
        /*007a*/ 	.short	(.L_51 - .L_50)
.L_50:
        /*007c*/ 	.word	0x00000000
        /*0080*/ 	.short	0x0002
        /*0082*/ 	.short	0x0010
        /*0084*/ 	.byte	0x00, 0xf0, 0x21, 0x00


	//----- nvinfo : EIATTR_KPARAM_INFO
	.align		4
.L_51:
        /*0088*/ 	.byte	0x04, 0x17
        /*008a*/ 	.short	(.L_53 - .L_52)
.L_52:
        /*008c*/ 	.word	0x00000000
        /*0090*/ 	.short	0x0001
        /*0092*/ 	.short	0x0008
        /*0094*/ 	.byte	0x00, 0xf0, 0x21, 0x00


	//----- nvinfo : EIATTR_KPARAM_INFO
	.align		4
.L_53:
        /*0098*/ 	.byte	0x04, 0x17
        /*009a*/ 	.short	(.L_55 - .L_54)
.L_54:
        /*009c*/ 	.word	0x00000000
        /*00a0*/ 	.short	0x0000
        /*00a2*/ 	.short	0x0000
        /*00a4*/ 	.byte	0x00, 0xf0, 0x21, 0x00


	//----- nvinfo : EIATTR_SPARSE_MMA_MASK
	.align		4
.L_55:
        /*00a8*/ 	.byte	0x03, 0x50
        /*00aa*/ 	.short	0x0000


	//----- nvinfo : EIATTR_MAXREG_COUNT
	.align		4
        /*00ac*/ 	.byte	0x03, 0x1b
        /*00ae*/ 	.short	0x00ff


	//----- nvinfo : EIATTR_MERCURY_ISA_VERSION
	.align		4
        /*00b0*/ 	.byte	0x03, 0x5f
        /*00b2*/ 	.short	0x0101


	//----- nvinfo : EIATTR_VRC_CTA_INIT_COUNT
	.align		4
        /*00b4*/ 	.byte	0x02, 0x4a
	.zero		1
	.zero		1


	//----- nvinfo : EIATTR_EXIT_INSTR_OFFSETS
	.align		4
        /*00b8*/ 	.byte	0x04, 0x1c
        /*00ba*/ 	.short	(.L_57 - .L_56)


	//   ....[0]....
.L_56:
        /*00bc*/ 	.word	0x000004b0


	//----- nvinfo : EIATTR_CRS_STACK_SIZE
	.align		4
.L_57:
        /*00c0*/ 	.byte	0x04, 0x1e
        /*00c2*/ 	.short	(.L_59 - .L_58)
.L_58:
        /*00c4*/ 	.word	0x00000000


	//----- nvinfo : EIATTR_CBANK_PARAM_SIZE
	.align		4
.L_59:
        /*00c8*/ 	.byte	0x03, 0x19
        /*00ca*/ 	.short	0x0044


	//----- nvinfo : EIATTR_PARAM_CBANK
	.align		4
        /*00cc*/ 	.byte	0x04, 0x0a
        /*00ce*/ 	.short	(.L_61 - .L_60)
	.align		4
.L_60:
        /*00d0*/ 	.word	index@(.nv.constant0._Z12color1_pushoPiS_S_S_S_S_S_iii)
        /*00d4*/ 	.short	0x0380
        /*00d6*/ 	.short	0x0044


	//----- nvinfo : EIATTR_SW_WAR
	.align		4
.L_61:
        /*00d8*/ 	.byte	0x04, 0x36
        /*00da*/ 	.short	(.L_63 - .L_62)
.L_62:
        /*00dc*/ 	.word	0x00000008
.L_63:


//--------------------- .nv.callgraph             --------------------------
	.section	.nv.callgraph,"",@"SHT_CUDA_CALLGRAPH"
	.align	4
	.sectionentsize	8
	.align		4
        /*0000*/ 	.word	0x00000000
	.align		4
        /*0004*/ 	.word	0xffffffff
	.align		4
        /*0008*/ 	.word	0x00000000
	.align		4
        /*000c*/ 	.word	0xfffffffe
	.align		4
        /*0010*/ 	.word	0x00000000
	.align		4
        /*0014*/ 	.word	0xfffffffd
	.align		4
        /*0018*/ 	.word	0x00000000
	.align		4
        /*001c*/ 	.word	0xfffffffc


//--------------------- .text._Z11color2_pushPiS_S_iii --------------------------
	.section	.text._Z11color2_pushPiS_S_iii,"ax",@progbits
	.align	128
        .global         _Z11color2_pushPiS_S_iii
        .type           _Z11color2_pushPiS_S_iii,@function
        .size           _Z11color2_pushPiS_S_iii,(.L_x_13 - _Z11color2_pushPiS_S_iii)
        .other          _Z11color2_pushPiS_S_iii,@"STO_CUDA_ENTRY STV_DEFAULT"
_Z11color2_pushPiS_S_iii:
.text._Z11color2_pushPiS_S_iii:
[----:B------:R-:W-:Y:S01]  /*0000*/  LDC R1, c[0x0][0x37c] ;  /* 0x0000df00ff017b82 */ /* 0x000fe20000000800 */
[----:B------:R-:W0:Y:S01]  /*0010*/  S2R R0, SR_CTAID.X ;  /* 0x0000000000007919 */ /* 0x000e220000002500 */
[----:B------:R-:W0:Y:S01]  /*0020*/  LDCU UR4, c[0x0][0x360] ;  /* 0x00006c00ff0477ac */ /* 0x000e220008000800 */
[----:B------:R-:W0:Y:S01]  /*0030*/  S2R R3, SR_TID.X ;  /* 0x0000000000037919 */ /* 0x000e220000002100 */
[----:B------:R-:W1:Y:S01]  /*0040*/  LDCU UR5, c[0x0][0x39c] ;  /* 0x00007380ff0577ac */ /* 0x000e620008000800 */
[----:B0-----:R-:W-:-:S05]  /*0050*/  IMAD R0, R0, UR4, R3 ;  /* 0x0000000400007c24 */ /* 0x001fca000f8e0203 */
[----:B-1----:R-:W-:-:S13]  /*0060*/  ISETP.GE.AND P0, PT, R0, UR5, PT ;  /* 0x0000000500007c0c */ /* 0x002fda000bf06270 */
[----:B------:R-:W-:Y:S05]  /*0070*/  @P0 EXIT ;  /* 0x000000000000094d */ /* 0x000fea0003800000 */
[----:B------:R-:W0:Y:S01]  /*0080*/  LDC.64 R4, c[0x0][0x388] ;  /* 0x0000e200ff047b82 */ /* 0x000e220000000a00 */
[----:B------:R-:W1:Y:S01]  /*0090*/  LDCU UR5, c[0x0][0x370] ;  /* 0x00006e00ff0577ac */ /* 0x000e620008000800 */
[----:B------:R-:W2:Y:S01]  /*00a0*/  LDCU.64 UR6, c[0x0][0x358] ;  /* 0x00006b00ff0677ac */ /* 0x000ea20008000a00 */
[----:B------:R-:W3:Y:S01]  /*00b0*/  LDCU UR12, c[0x0][0x39c] ;  /* 0x00007380ff0c77ac */ /* 0x000ee20008000800 */
[----:B------:R-:W4:Y:S01]  /*00c0*/  LDCU.64 UR8, c[0x0][0x390] ;  /* 0x00007200ff0877ac */ /* 0x000f220008000a00 */
[----:B------:R-:W0:Y:S01]  /*00d0*/  LDCU.64 UR10, c[0x0][0x380] ;  /* 0x00007000ff0a77ac */ /* 0x000e220008000a00 */
[----:B-1----:R-:W-:-:S12]  /*00e0*/  UIMAD UR4, UR4, UR5, URZ ;  /* 0x00000005040472a4 */ /* 0x002fd8000f8e02ff */
.L_x_2:
[----:B0-----:R-:W-:-:S05]  /*00f0*/  IMAD.WIDE R6, R0, 0x4, R4 ;  /* 0x0000000400067825 */ /* 0x001fca00078e0204 */
[----:B--2---:R-:W2:Y:S01]  /*0100*/  LDG.E R2, desc[UR6][R6.64] ;  /* 0x0000000606027981 */ /* 0x004ea2000c1e1900 */
[----:B------:R-:W-:Y:S01]  /*0110*/  BSSY.RECONVERGENT B0, `(.L_x_0) ;  /* 0x0000012000007945 */ /* 0x000fe20003800200 */
[----:B--2---:R-:W-:-:S13]  /*0120*/  ISETP.NE.AND P0, PT, R2, -0x1, PT ;  /* 0xffffffff0200780c */ /* 0x004fda0003f05270 */
[----:B-1---5:R-:W-:Y:S05]  /*0130*/  @P0 BRA `(.L_x_1) ;  /* 0x00000000003c0947 */ /* 0x022fea0003800000 */
[----:B------:R-:W-:Y:S01]  /*0140*/  IMAD.SHL.U32 R2, R0, 0x4, RZ ;  /* 0x0000000400027824 */ /* 0x000fe200078e00ff */
[----:B------:R-:W-:-:S04]  /*0150*/  SHF.R.S32.HI R3, RZ, 0x1f, R0 ;  /* 0x0000001fff037819 */ /* 0x000fc80000011400 */
[----:B------:R-:W-:Y:S02]  /*0160*/  SHF.L.U64.HI R3, R0, 0x2, R3 ;  /* 0x0000000200037819 */ /* 0x000fe40000010203 */
[C---:B----4-:R-:W-:Y:S02]  /*0170*/  IADD3 R8, P0, PT, R2.reuse, UR8, RZ ;  /* 0x0000000802087c10 */ /* 0x050fe4000ff1e0ff */
[----:B------:R-:W-:Y:S02]  /*0180*/  IADD3 R2, P1, PT, R2, UR10, RZ ;  /* 0x0000000a02027c10 */ /* 0x000fe4000ff3e0ff */
[C---:B------:R-:W-:Y:S02]  /*0190*/  IADD3.X R9, PT, PT, R3.reuse, UR9, RZ, P0, !PT ;  /* 0x0000000903097c10 */ /* 0x040fe400087fe4ff */
[----:B------:R-:W-:-:S03]  /*01a0*/  IADD3.X R3, PT, PT, R3, UR11, RZ, P1, !PT ;  /* 0x0000000b03037c10 */ /* 0x000fc60008ffe4ff */
[----:B------:R-:W2:Y:S04]  /*01b0*/  ATOMG.E.ADD.STRONG.GPU PT, R10, desc[UR6][R8.64], RZ ;  /* 0x800000ff080a79a8 */ /* 0x000ea800081ef106 */
[----:B------:R-:W2:Y:S02]  /*01c0*/  LDG.E R3, desc[UR6][R2.64] ;  /* 0x0000000602037981 */ /* 0x000ea4000c1e1900 */
[----:B--2---:R-:W-:-:S13]  /*01d0*/  ISETP.GE.AND P0, PT, R3, R10, PT ;  /* 0x0000000a0300720c */ /* 0x004fda0003f06270 */
[----:B------:R-:W0:Y:S02]  /*01e0*/  @P0 LDC R11, c[0x0][0x398] ;  /* 0x0000e600ff0b0b82 */ /* 0x000e240000000800 */
[----:B0-----:R0:W-:Y:S01]  /*01f0*/  @P0 STG.E desc[UR6][R6.64], R11 ;  /* 0x0000000b06000986 */ /* 0x0011e2000c101906 */
[----:B------:R-:W-:Y:S05]  /*0200*/  @P0 BRA `(.L_x_1) ;  /* 0x0000000000080947 */ /* 0x000fea0003800000 */
[----:B------:R-:W-:-:S05]  /*0210*/  IMAD.MOV.U32 R3, RZ, RZ, -0x1 ;  /* 0xffffffffff037424 */ /* 0x000fca00078e00ff */
[----:B------:R1:W5:Y:S02]  /*0220*/  ATOMG.E.EXCH.STRONG.GPU PT, RZ, desc[UR6][R8.64], R3 ;  /* 0x8000000308ff79a8 */ /* 0x000364000c1ef106 */
.L_x_1:
[----:B---34-:R-:W-:Y:S05]  /*0230*/  BSYNC.RECONVERGENT B0 ;  /* 0x0000000000007941 */ /* 0x018fea0003800200 */
.L_x_0:
[----:B------:R-:W-:-:S05]  /*0240*/  VIADD R0, R0, UR4 ;  /* 0x0000000400007c36 */ /* 0x000fca0008000000 */
[----:B------:R-:W-:-:S13]  /*0250*/  ISETP.GE.AND P0, PT, R0, UR12, PT ;  /* 0x0000000c00007c0c */ /* 0x000fda000bf06270 */
[----:B------:R-:W-:Y:S05]  /*0260*/  @!P0 BRA `(.L_x_2) ;  /* 0xfffffffc00a08947 */ /* 0x000fea000383ffff */
[----:B------:R-:W-:Y:S05]  /*0270*/  EXIT ;  /* 0x000000000000794d */ /* 0x000fea0003800000 */
.L_x_3:
[----:B------:R-:W-:-:S00]  /*0280*/  BRA `(.L_x_3) ;  /* 0xfffffffc00fc7947 */ /* 0x000fc0000383ffff */
[----:B------:R-:W-:-:S00]  /*0290*/  NOP ;  /* 0x0000000000007918 */ /* 0x000fc00000000000 */
        /* <DEDUP_REMOVED lines=14> */
.L_x_13:


//--------------------- .text._Z12color1_pushoPiS_S_S_S_S_S_iii --------------------------
	.section	.text._Z12color1_pushoPiS_S_S_S_S_S_iii,"ax",@progbits
	.align	128
        .global         _Z12color1_pushoPiS_S_S_S_S_S_iii
        .type           _Z12color1_pushoPiS_S_S_S_S_S_iii,@function
        .size           _Z12color1_pushoPiS_S_S_S_S_S_iii,(.L_x_14 - _Z12color1_pushoPiS_S_S_S_S_S_iii)
        .other          _Z12color1_pushoPiS_S_S_S_S_S_iii,@"STO_CUDA_ENTRY STV_DEFAULT"
_Z12color1_pushoPiS_S_S_S_S_S_iii:
.text._Z12color1_pushoPiS_S_S_S_S_S_iii:
[----:B------:R-:W-:Y:S01]  /*0000*/  LDC R1, c[0x0][0x37c] ;  /* 0x0000df00ff017b82 */ /* 0x000fe20000000800 */
[----:B------:R-:W0:Y:S07]  /*0010*/  S2R R3, SR_TID.X ;  /* 0x0000000000037919 */ /* 0x000e2e0000002100 */
[----:B------:R-:W0:Y:S01]  /*0020*/  S2UR UR6, SR_CTAID.X ;  /* 0x00000000000679c3 */ /* 0x000e220000002500 */
[----:B------:R-:W1:Y:S01]  /*0030*/  LDCU UR7, c[0x0][0x3bc] ;  /* 0x00007780ff0777ac */ /* 0x000e620008000800 */
[----:B------:R-:W-:Y:S01]  /*0040*/  BSSY.RECONVERGENT B0, `(.L_x_4) ;  /* 0x0000043000007945 */ /* 0x000fe20003800200 */
[----:B------:R-:W-:Y:S01]  /*0050*/  IMAD.MOV.U32 R5, RZ, RZ, RZ ;  /* 0x000000ffff057224 */ /* 0x000fe200078e00ff */
[----:B------:R-:W2:Y:S04]  /*0060*/  LDCU.64 UR4, c[0x0][0x358] ;  /* 0x00006b00ff0477ac */ /* 0x000ea80008000a00 */
[----:B------:R-:W0:Y:S01]  /*0070*/  LDC R0, c[0x0][0x360] ;  /* 0x0000d800ff007b82 */ /* 0x000e220000000800 */
[----:B------:R-:W3:Y:S01]  /*0080*/  LDCU.64 UR8, c[0x0][0x3b0] ;  /* 0x00007600ff0877ac */ /* 0x000ee20008000a00 */
[----:B0-----:R-:W-:-:S05]  /*0090*/  IMAD R4, R0, UR6, R3 ;  /* 0x0000000600047c24 */ /* 0x001fca000f8e0203 */
[----:B-1----:R-:W-:-:S13]  /*00a0*/  ISETP.GE.AND P0, PT, R4, UR7, PT ;  /* 0x0000000704007c0c */ /* 0x002fda000bf06270 */
[----:B--23--:R-:W-:Y:S05]  /*00b0*/  @P0 BRA `(.L_x_5) ;  /* 0x0000000000ec0947 */ /* 0x00cfea0003800000 */
[----:B------:R-:W-:Y:S02]  /*00c0*/  IMAD.MOV.U32 R5, RZ, RZ, RZ ;  /* 0x000000ffff057224 */ /* 0x000fe400078e00ff */
[----:B------:R-:W-:-:S07]  /*00d0*/  IMAD.MOV.U32 R7, RZ, RZ, R4 ;  /* 0x000000ffff077224 */ /* 0x000fce00078e0004 */
.L_x_11:
[----:B0-----:R-:W0:Y:S02]  /*00e0*/  LDC.64 R2, c[0x0][0x3a0] ;  /* 0x0000e800ff027b82 */ /* 0x001e240000000a00 */
[----:B0-----:R-:W-:-:S06]  /*00f0*/  IMAD.WIDE R2, R7, 0x4, R2 ;  /* 0x0000000407027825 */ /* 0x001fcc00078e0202 */
[----:B------:R-:W2:Y:S01]  /*0100*/  LDG.E R2, desc[UR4][R2.64] ;  /* 0x0000000402027981 */ /* 0x000ea2000c1e1900 */
[----:B------:R-:W-:Y:S01]  /*0110*/  BSSY.RECONVERGENT B1, `(.L_x_6) ;  /* 0x0000030000017945 */ /* 0x000fe20003800200 */
[----:B--2---:R-:W-:-:S13]  /*0120*/  ISETP.NE.AND P0, PT, R2, -0x1, PT ;  /* 0xffffffff0200780c */ /* 0x004fda0003f05270 */
[----:B-----5:R-:W-:Y:S05]  /*0130*/  @P0 BRA `(.L_x_7) ;  /* 0x0000000000b40947 */ /* 0x020fea0003800000 */
[----:B------:R-:W0:Y:S01]  /*0140*/  LDCU.64 UR6, c[0x0][0x380] ;  /* 0x00007000ff0677ac */ /* 0x000e220008000a00 */
[----:B------:R-:W-:Y:S01]  /*0150*/  SHF.R.S32.HI R2, RZ, 0x1f, R7 ;  /* 0x0000001fff027819 */ /* 0x000fe20000011407 */
[----:B------:R-:W-:-:S03]  /*0160*/  IMAD.SHL.U32 R14, R7, 0x4, RZ ;  /* 0x00000004070e7824 */ /* 0x000fc600078e00ff */
[----:B------:R-:W-:Y:S02]  /*0170*/  SHF.L.U64.HI R8, R7, 0x2, R2 ;  /* 0x0000000207087819 */ /* 0x000fe40000010202 */
[----:B0-----:R-:W-:-:S04]  /*0180*/  IADD3 R2, P0, PT, R14, UR6, RZ ;  /* 0x000000060e027c10 */ /* 0x001fc8000ff1e0ff */
[----:B------:R-:W-:-:S05]  /*0190*/  IADD3.X R3, PT, PT, R8, UR7, RZ, P0, !PT ;  /* 0x0000000708037c10 */ /* 0x000fca00087fe4ff */
[----:B------:R-:W2:Y:S04]  /*01a0*/  LDG.E R9, desc[UR4][R2.64] ;  /* 0x0000000402097981 */ /* 0x000ea8000c1e1900 */
[----:B------:R-:W2:Y:S02]  /*01b0*/  LDG.E R6, desc[UR4][R2.64+0x4] ;  /* 0x0000040402067981 */ /* 0x000ea4000c1e1900 */
[----:B--2---:R-:W-:-:S13]  /*01c0*/  ISETP.GE.AND P0, PT, R9, R6, PT ;  /* 0x000000060900720c */ /* 0x004fda0003f06270 */
[----:B------:R-:W-:Y:S05]  /*01d0*/  @P0 BRA `(.L_x_7) ;  /* 0x00000000008c0947 */ /* 0x000fea0003800000 */
[----:B------:R-:W0:Y:S01]  /*01e0*/  LDCU.64 UR6, c[0x0][0x390] ;  /* 0x00007200ff0677ac */ /* 0x000e220008000a00 */
[----:B------:R-:W1:Y:S08]  /*01f0*/  LDC.64 R10, c[0x0][0x398] ;  /* 0x0000e600ff0a7b82 */ /* 0x000e700000000a00 */
[----:B------:R-:W2:Y:S08]  /*0200*/  LDC.64 R12, c[0x0][0x388] ;  /* 0x0000e200ff0c7b82 */ /* 0x000eb00000000a00 */
[----:B------:R-:W3:Y:S01]  /*0210*/  LDC.64 R2, c[0x0][0x3a0] ;  /* 0x0000e800ff027b82 */ /* 0x000ee20000000a00 */
[----:B0-----:R-:W-:-:S04]  /*0220*/  IADD3 R14, P0, PT, R14, UR6, RZ ;  /* 0x000000060e0e7c10 */ /* 0x001fc8000ff1e0ff */
[----:B------:R-:W-:-:S05]  /*0230*/  IADD3.X R15, PT, PT, R8, UR7, RZ, P0, !PT ;  /* 0x00000007080f7c10 */ /* 0x000fca00087fe4ff */
[----:B------:R0:W5:Y:S01]  /*0240*/  LDG.E R8, desc[UR4][R14.64] ;  /* 0x000000040e087981 */ /* 0x000162000c1e1900 */
[----:B-1----:R-:W-:-:S04]  /*0250*/  IMAD.WIDE R10, R9, 0x4, R10 ;  /* 0x00000004090a7825 */ /* 0x002fc800078e020a */
[----:B------:R-:W-:Y:S02]  /*0260*/  IMAD.MOV.U32 R16, RZ, RZ, R10 ;  /* 0x000000ffff107224 */ /* 0x000fe400078e000a */
[----:B--2---:R-:W-:-:S04]  /*0270*/  IMAD.WIDE R12, R9, 0x4, R12 ;  /* 0x00000004090c7825 */ /* 0x004fc800078e020c */
[----:B0-----:R-:W-:-:S07]  /*0280*/  IMAD.MOV.U32 R17, RZ, RZ, R11 ;  /* 0x000000ffff117224 */ /* 0x001fce00078e000b */
.L_x_10:
[----:B------:R-:W3:Y:S02]  /*0290*/  LDG.E R15, desc[UR4][R12.64] ;  /* 0x000000040c0f7981 */ /* 0x000ee4000c1e1900 */
[----:B0--3--:R-:W-:-:S06]  /*02a0*/  IMAD.WIDE R10, R15, 0x4, R2 ;  /* 0x000000040f0a7825 */ /* 0x009fcc00078e0202 */
[----:B------:R-:W2:Y:S01]  /*02b0*/  LDG.E R10, desc[UR4][R10.64] ;  /* 0x000000040a0a7981 */ /* 0x000ea2000c1e1900 */
[----:B------:R-:W-:Y:S01]  /*02c0*/  IADD3 R9, PT, PT, R9, 0x1, RZ ;  /* 0x0000000109097810 */ /* 0x000fe20007ffe0ff */
[----:B------:R-:W-:Y:S01]  /*02d0*/  BSSY.RECONVERGENT B2, `(.L_x_8) ;  /* 0x000000f000027945 */ /* 0x000fe20003800200 */
[----:B------:R-:W-:Y:S02]  /*02e0*/  IADD3 R12, P1, PT, R12, 0x4, RZ ;  /* 0x000000040c0c7810 */ /* 0x000fe40007f3e0ff */
[----:B------:R-:W-:Y:S02]  /*02f0*/  ISETP.GE.AND P0, PT, R9, R6, PT ;  /* 0x000000060900720c */ /* 0x000fe40003f06270 */
[----:B--2---:R-:W-:-:S13]  /*0300*/  ISETP.NE.AND P2, PT, R10, -0x1, PT ;  /* 0xffffffff0a00780c */ /* 0x004fda0003f45270 */
[----:B------:R-:W-:Y:S05]  /*0310*/  @P2 BRA `(.L_x_9) ;  /* 0x0000000000282947 */ /* 0x000fea0003800000 */
[----:B------:R-:W-:Y:S02]  /*0320*/  IMAD.MOV.U32 R10, RZ, RZ, R16 ;  /* 0x000000ffff0a7224 */ /* 0x000fe400078e0010 */
[----:B------:R-:W-:-:S05]  /*0330*/  IMAD.MOV.U32 R11, RZ, RZ, R17 ;  /* 0x000000ffff0b7224 */ /* 0x000fca00078e0011 */
[----:B------:R-:W2:Y:S02]  /*0340*/  LDG.E R10, desc[UR4][R10.64] ;  /* 0x000000040a0a7981 */ /* 0x000ea4000c1e1900 */
[----:B--2---:R-:W-:-:S13]  /*0350*/  ISETP.GE.AND P2, PT, R10, 0x2, PT ;  /* 0x000000020a00780c */ /* 0x004fda0003f46270 */
[----:B------:R-:W-:Y:S05]  /*0360*/  @!P2 BRA `(.L_x_9) ;  /* 0x000000000014a947 */ /* 0x000fea0003800000 */
[----:B------:R-:W-:Y:S02]  /*0370*/  SHF.R.S32.HI R14, RZ, 0x1f, R15 ;  /* 0x0000001fff0e7819 */ /* 0x000fe4000001140f */
[----:B------:R-:W-:-:S04]  /*0380*/  LEA R10, P2, R15, UR8, 0x2 ;  /* 0x000000080f0a7c11 */ /* 0x000fc8000f8410ff */
[----:B------:R-:W-:-:S05]  /*0390*/  LEA.HI.X R11, R15, UR9, R14, 0x2, P2 ;  /* 0x000000090f0b7c11 */ /* 0x000fca00090f140e */
[----:B-----5:R0:W-:Y:S01]  /*03a0*/  REDG.E.MAX.S32.STRONG.GPU desc[UR4][R10.64], R8 ;  /* 0x000000080a00798e */ /* 0x0201e2000d12e304 */
[----:B------:R-:W-:-:S07]  /*03b0*/  IMAD.MOV.U32 R5, RZ, RZ, 0x1 ;  /* 0x00000001ff057424 */ /* 0x000fce00078e00ff */
.L_x_9:
[----:B------:R-:W-:Y:S05]  /*03c0*/  BSYNC.RECONVERGENT B2 ;  /* 0x0000000000027941 */ /* 0x000fea0003800200 */
.L_x_8:
[----:B------:R-:W-:Y:S02]  /*03d0*/  IADD3 R16, P2, PT, R16, 0x4, RZ ;  /* 0x0000000410107810 */ /* 0x000fe40007f5e0ff */
[----:B------:R-:W-:-:S03]  /*03e0*/  IADD3.X R13, PT, PT, RZ, R13, RZ, P1, !PT ;  /* 0x0000000dff0d7210 */ /* 0x000fc60000ffe4ff */
[----:B------:R-:W-:Y:S01]  /*03f0*/  IMAD.X R17, RZ, RZ, R17, P2 ;  /* 0x000000ffff117224 */ /* 0x000fe200010e0611 */
[----:B------:R-:W-:Y:S07]  /*0400*/  @!P0 BRA `(.L_x_10) ;  /* 0xfffffffc00a08947 */ /* 0x000fee000383ffff */
.L_x_7:
[----:B------:R-:W-:Y:S05]  /*0410*/  BSYNC.RECONVERGENT B1 ;  /* 0x0000000000017941 */ /* 0x000fea0003800200 */
.L_x_6:
[----:B------:R-:W1:Y:S01]  /*0420*/  LDCU UR6, c[0x0][0x370] ;  /* 0x00006e00ff0677ac */ /* 0x000e620008000800 */
[----:B------:R-:W2:Y:S01]  /*0430*/  LDCU UR7, c[0x0][0x3bc] ;  /* 0x00007780ff0777ac */ /* 0x000ea20008000800 */
[----:B-1----:R-:W-:-:S05]  /*0440*/  IMAD R7, R0, UR6, R7 ;  /* 0x0000000600077c24 */ /* 0x002fca000f8e0207 */
[----:B--2---:R-:W-:-:S13]  /*0450*/  ISETP.GE.AND P0, PT, R7, UR7, PT ;  /* 0x0000000707007c0c */ /* 0x004fda000bf06270 */
[----:B------:R-:W-:Y:S05]  /*0460*/  @!P0 BRA `(.L_x_11) ;  /* 0xfffffffc001c8947 */ /* 0x000fea000383ffff */
.L_x_5:
[----:B------:R-:W-:Y:S05]  /*0470*/  BSYNC.RECONVERGENT B0 ;  /* 0x0000000000007941 */ /* 0x000fea0003800200 */
.L_x_4:
[----:B------:R-:W1:Y:S02]  /*0480*/  LDC.64 R2, c[0x0][0x3a8] ;  /* 0x0000ea00ff027b82 */ /* 0x000e640000000a00 */
[----:B-1----:R-:W-:-:S05]  /*0490*/  IMAD.WIDE.U32 R2, R4, 0x4, R2 ;  /* 0x0000000404027825 */ /* 0x002fca00078e0002 */
[----:B------:R-:W-:Y:S01]  /*04a0*/  STG.E desc[UR4][R2.64], R5 ;  /* 0x0000000502007986 */ /* 0x000fe2000c101904 */
[----:B------:R-:W-:Y:S05]  /*04b0*/  EXIT ;  /* 0x000000000000794d */ /* 0x000fea0003800000 */
.L_x_12:
        /* <DEDUP_REMOVED lines=12> */
.L_x_14:


//--------------------- .nv.shared.reserved.0     --------------------------
	.section	.nv.shared.reserved.0,"aw",@nobits
	.weak		__nv_reservedSMEM_offset_0_alias
	.size		__nv_reservedSMEM_offset_0_alias, 0, 64
	.other		__nv_reservedSMEM_offset_0_alias,@"STO_CUDA_RESERVED_SHARED STV_DEFAULT"
__nv_reservedSMEM_offset_0_alias:
	.zero		0
	.zero		64


//--------------------- .nv.constant0._Z11color2_pushPiS_S_iii --------------------------
	.section	.nv.constant0._Z11color2_pushPiS_S_iii,"a",@progbits
	.sectionflags	@""
	.align	4
.nv.constant0._Z11color2_pushPiS_S_iii:
	.zero		932


//--------------------- .nv.constant0._Z12color1_pushoPiS_S_S_S_S_S_iii --------------------------
	.section	.nv.constant0._Z12color1_pushoPiS_S_S_S_S_S_iii,"a",@progbits
	.sectionflags	@""
	.align	4
.nv.constant0._Z12color1_pushoPiS_S_S_S_S_S_iii:
	.zero		964


//--------------------- SYMBOLS --------------------------

	.type		.nv.reservedSmem.offset0,@object
	.size		.nv.reservedSmem.offset0,0x4
